//
// Generated by NVIDIA NVVM Compiler
//
// Compiler Build ID: CL-36424714
// Cuda compilation tools, release 13.0, V13.0.88
// Based on NVVM 20.0.0
//

.version 9.0
.target sm_100
.address_size 64

	// .globl	_Z15printDimsKernelv
.extern .func  (.param .b32 func_retval0) vprintf
(
	.param .b64 vprintf_param_0,
	.param .b64 vprintf_param_1
)
;
.global .align 1 .b8 $str[44] = {84, 104, 114, 101, 97, 100, 32, 37, 100, 58, 32, 98, 108, 111, 99, 107, 68, 105, 109, 46, 120, 32, 61, 32, 37, 100, 44, 32, 103, 114, 105, 100, 68, 105, 109, 46, 120, 32, 61, 32, 37, 100, 10};

.visible .entry _Z15printDimsKernelv()
{
	.local .align 8 .b8 	__local_depot0[16];
	.reg .b64 	%SP;
	.reg .b64 	%SPL;
	.reg .b32 	%r<6>;
	.reg .b64 	%rd<5>;

	mov.u64 	%SPL, __local_depot0;
	cvta.local.u64 	%SP, %SPL;
	add.u64 	%rd1, %SP, 0;
	add.u64 	%rd2, %SPL, 0;
	mov.u32 	%r1, %tid.x;
	mov.u32 	%r2, %ntid.x;
	mov.u32 	%r3, %nctaid.x;
	st.local.v2.u32 	[%rd2], {%r1, %r2};
	st.local.u32 	[%rd2+8], %r3;
	mov.u64 	%rd3, $str;
	cvta.global.u64 	%rd4, %rd3;
	{ // callseq 0, 0
	.param .b64 param0;
	st.param.b64 	[param0], %rd4;
	.param .b64 param1;
	st.param.b64 	[param1], %rd1;
	.param .b32 retval0;
	call.uni (retval0), 
	vprintf, 
	(
	param0, 
	param1
	);
	ld.param.b32 	%r4, [retval0];
	} // callseq 0
	ret;

}


// ===== COMPILED SASS (sm_100) =====

	.target	sm_100

	.elftype	@"ET_EXEC"


//--------------------- .note.nv.tkinfo           --------------------------
	.section	.note.nv.tkinfo,"",@"SHT_NOTE"
	.sectionflags	@"SHF_NOTE_NV_TKINFO"
	.tkinfo
        /*0018*/ 	.word	0x00000002
        /*0030*/ 	.string	""
        /*0030*/ 	.string	"ptxas"
        /*0030*/ 	.string	"Cuda compilation tools, release 13.0, V13.0.88"
        /*0030*/ 	.string	"Build cuda_13.0.r13.0/compiler.36424714_0"
        /*0030*/ 	.string	"-arch sm_100 -m 64 "



//--------------------- .note.nv.cuinfo           --------------------------
	.section	.note.nv.cuinfo,"",@"SHT_NOTE"
	.sectionflags	@"SHF_NOTE_NV_CUINFO"
        /*0018*/ 	.short	0x0002
        /*001a*/ 	.short	0x0064
        /*001c*/ 	.short	0x0082
	.zero		2


//--------------------- .nv.info                  --------------------------
	.section	.nv.info,"",@"SHT_CUDA_INFO"
	.align	4


	//----- nvinfo : EIATTR_REGCOUNT
	.align		4
        /*0000*/ 	.byte	0x04, 0x2f
        /*0002*/ 	.short	(.L_2 - .L_1)
	.align		4
.L_1:
        /*0004*/ 	.word	index@(_Z15printDimsKernelv)
        /*0008*/ 	.word	0x00000018


	//----- nvinfo : EIATTR_FRAME_SIZE
	.align		4
.L_2:
        /*000c*/ 	.byte	0x04, 0x11
        /*000e*/ 	.short	(.L_4 - .L_3)
	.align		4
.L_3:
        /*0010*/ 	.word	index@(_Z15printDimsKernelv)
        /*0014*/ 	.word	0x00000010


	//----- nvinfo : EIATTR_MIN_STACK_SIZE
	.align		4
.L_4:
        /*0018*/ 	.byte	0x04, 0x12
        /*001a*/ 	.short	(.L_6 - .L_5)
	.align		4
.L_5:
        /*001c*/ 	.word	index@(_Z15printDimsKernelv)
        /*0020*/ 	.word	0x00000010
.L_6:


//--------------------- .nv.compat                --------------------------
	.section	.nv.compat,"",@"SHT_CUDA_COMPAT_INFO"
	.align	4
        /*0000*/ 	.byte	0x02, 0x09, 0x00, 0x00, 0x02, 0x02, 0x01, 0x00, 0x02, 0x05, 0x05, 0x00, 0x03, 0x07, 0x01, 0x01
        /*0010*/ 	.byte	0x02, 0x03, 0x00, 0x00, 0x02, 0x06, 0x01, 0x00, 0x04, 0x0b, 0x08, 0x00, 0x09, 0x00, 0x00, 0x00
        /*0020*/ 	.byte	0x00, 0x00, 0x00, 0x00


//--------------------- .nv.info._Z15printDimsKernelv --------------------------
	.section	.nv.info._Z15printDimsKernelv,"",@"SHT_CUDA_INFO"
	.sectionflags	@""
	.align	4


	//----- nvinfo : EIATTR_CUDA_API_VERSION
	.align		4
        /*0000*/ 	.byte	0x04, 0x37
        /*0002*/ 	.short	(.L_8 - .L_7)
.L_7:
        /*0004*/ 	.word	0x00000082


	//----- nvinfo : EIATTR_SPARSE_MMA_MASK
	.align		4
.L_8:
        /*0008*/ 	.byte	0x03, 0x50
        /*000a*/ 	.short	0x0000


	//----- nvinfo : EIATTR_MAXREG_COUNT
	.align		4
        /*000c*/ 	.byte	0x03, 0x1b
        /*000e*/ 	.short	0x00ff


	//----- nvinfo : EIATTR_EXTERNS
	.align		4
        /*0010*/ 	.byte	0x04, 0x0f
        /*0012*/ 	.short	(.L_10 - .L_9)


	//   ....[0]....
	.align		4
.L_9:
        /*0014*/ 	.word	index@(vprintf)


	//----- nvinfo : EIATTR_MERCURY_ISA_VERSION
	.align		4
.L_10:
        /*0018*/ 	.byte	0x03, 0x5f
        /*001a*/ 	.short	0x0101


	//----- nvinfo : EIATTR_VRC_CTA_INIT_COUNT
	.align		4
        /*001c*/ 	.byte	0x02, 0x4a
	.zero		1
	.zero		1


	//----- nvinfo : EIATTR_SYSCALL_OFFSETS
	.align		4
        /*0020*/ 	.byte	0x04, 0x46
        /*0022*/ 	.short	(.L_12 - .L_11)


	//   ....[0]....
.L_11:
        /*0024*/ 	.word	0x00000110


	//----- nvinfo : EIATTR_EXIT_INSTR_OFFSETS
	.align		4
.L_12:
        /*0028*/ 	.byte	0x04, 0x1c
        /*002a*/ 	.short	(.L_14 - .L_13)


	//   ....[0]....
.L_13:
        /*002c*/ 	.word	0x00000120


	//----- nvinfo : EIATTR_SW_WAR
	.align		4
.L_14:
        /*0030*/ 	.byte	0x04, 0x36
        /*0032*/ 	.short	(.L_16 - .L_15)
.L_15:
        /*0034*/ 	.word	0x00000008
.L_16:


//--------------------- .nv.callgraph             --------------------------
	.section	.nv.callgraph,"",@"SHT_CUDA_CALLGRAPH"
	.align	4
	.sectionentsize	8
	.align		4
        /*0000*/ 	.word	0x00000000
	.align		4
        /*0004*/ 	.word	0xffffffff
	.align		4
        /*0008*/ 	.word	index@(_Z15printDimsKernelv)
	.align		4
        /*000c*/ 	.word	index@(vprintf)
	.align		4
        /*0010*/ 	.word	0x00000000
	.align		4
        /*0014*/ 	.word	0xfffffffe
	.align		4
        /*0018*/ 	.word	0x00000000
	.align		4
        /*001c*/ 	.word	0xfffffffd
	.align		4
        /*0020*/ 	.word	0x00000000
	.align		4
        /*0024*/ 	.word	0xfffffffc


//--------------------- .nv.constant4             --------------------------
	.section	.nv.constant4,"a",@progbits
	.align	8
	.align		8
.nv.constant4:
        /*0000*/ 	.dword	vprintf
	.align		8
        /*0008*/ 	.dword	$str


//--------------------- .text._Z15printDimsKernelv --------------------------
	.section	.text._Z15printDimsKernelv,"ax",@progbits
	.align	128
        .global         _Z15printDimsKernelv
        .type           _Z15printDimsKernelv,@function
        .size           _Z15printDimsKernelv,(.L_x_2 - _Z15printDimsKernelv)
        .other          _Z15printDimsKernelv,@"STO_CUDA_ENTRY STV_DEFAULT"
_Z15printDimsKernelv:
.text._Z15printDimsKernelv:
[----:B------:R-:W0:Y:S01]  /*0000*/  LDC R1, c[0x0][0x37c] ;  /* 0x0000df00ff017b82 */ /* 0x000e220000000800 */
[----:B------:R-:W1:Y:S01]  /*0010*/  S2R R8, SR_TID.X ;  /* 0x0000000000087919 */ /* 0x000e620000002100 */
[----:B------:R-:W2:Y:S06]  /*0020*/  LDCU UR5, c[0x0][0x2fc] ;  /* 0x00005f80ff0577ac */ /* 0x000eac0008000800 */
[----:B------:R-:W1:Y:S01]  /*0030*/  LDC R9, c[0x0][0x360] ;  /* 0x0000d800ff097b82 */ /* 0x000e620000000800 */
[----:B0-----:R-:W-:Y:S01]  /*0040*/  VIADD R1, R1, 0xfffffff0 ;  /* 0xfffffff001017836 */ /* 0x001fe20000000000 */
[----:B------:R-:W-:Y:S01]  /*0050*/  MOV R0, 0x0 ;  /* 0x0000000000007802 */ /* 0x000fe20000000f00 */
[----:B------:R-:W0:Y:S01]  /*0060*/  LDCU UR4, c[0x0][0x2f8] ;  /* 0x00005f00ff0477ac */ /* 0x000e220008000800 */
[----:B------:R-:W3:Y:S04]  /*0070*/  LDCU.64 UR6, c[0x4][0x8] ;  /* 0x01000100ff0677ac */ /* 0x000ee80008000a00 */
[----:B------:R-:W4:Y:S08]  /*0080*/  LDC R10, c[0x0][0x370] ;  /* 0x0000dc00ff0a7b82 */ /* 0x000f300000000800 */
[----:B------:R5:W5:Y:S01]  /*0090*/  LDC.64 R2, c[0x4][R0] ;  /* 0x0100000000027b82 */ /* 0x000b620000000a00 */
[----:B0-----:R-:W-:Y:S01]  /*00a0*/  IADD3 R6, P0, PT, R1, UR4, RZ ;  /* 0x0000000401067c10 */ /* 0x001fe2000ff1e0ff */
[----:B---3--:R-:W-:Y:S01]  /*00b0*/  IMAD.U32 R4, RZ, RZ, UR6 ;  /* 0x00000006ff047e24 */ /* 0x008fe2000f8e00ff */
[----:B------:R-:W-:-:S03]  /*00c0*/  MOV R5, UR7 ;  /* 0x0000000700057c02 */ /* 0x000fc60008000f00 */
[----:B--2---:R-:W-:Y:S01]  /*00d0*/  IMAD.X R7, RZ, RZ, UR5, P0 ;  /* 0x00000005ff077e24 */ /* 0x004fe200080e06ff */
[----:B-1----:R0:W-:Y:S04]  /*00e0*/  STL.64 [R1], R8 ;  /* 0x0000000801007387 */ /* 0x0021e80000100a00 */
[----:B----4-:R0:W-:Y:S03]  /*00f0*/  STL [R1+0x8], R10 ;  /* 0x0000080a01007387 */ /* 0x0101e60000100800 */
[----:B------:R-:W-:-:S07]  /*0100*/  LEPC R20, `(.L_x_0) ;  /* 0x000000001014794e */ /* 0x000fce0000000000 */
[----:B0----5:R-:W-:Y:S05]  /*0110*/  CALL.ABS.NOINC R2 ;  /* 0x0000000002007343 */ /* 0x021fea0003c00000 */
.L_x_0:
[----:B------:R-:W-:Y:S05]  /*0120*/  EXIT ;  /* 0x000000000000794d */ /* 0x000fea0003800000 */
.L_x_1:
[----:B------:R-:W-:-:S00]  /*0130*/  BRA `(.L_x_1) ;  /* 0xfffffffc00fc7947 */ /* 0x000fc0000383ffff */
[----:B------:R-:W-:-:S00]  /*0140*/  NOP ;  /* 0x0000000000007918 */ /* 0x000fc00000000000 */
        /* <DEDUP_REMOVED lines=11> */
.L_x_2:


//--------------------- .nv.global.init           --------------------------
	.section	.nv.global.init,"aw",@progbits
.nv.global.init:
	.type		$str,@object
	.size		$str,(.L_0 - $str)
$str:
        /*0000*/ 	.byte	0x54, 0x68, 0x72, 0x65, 0x61, 0x64, 0x20, 0x25, 0x64, 0x3a, 0x20, 0x62, 0x6c, 0x6f, 0x63, 0x6b
        /*0010*/ 	.byte	0x44, 0x69, 0x6d, 0x2e, 0x78, 0x20, 0x3d, 0x20, 0x25, 0x64, 0x2c, 0x20, 0x67, 0x72, 0x69, 0x64
        /*0020*/ 	.byte	0x44, 0x69, 0x6d, 0x2e, 0x78, 0x20, 0x3d, 0x20, 0x25, 0x64, 0x0a, 0x00
.L_0:


//--------------------- .nv.shared.reserved.0     --------------------------
	.section	.nv.shared.reserved.0,"aw",@nobits
	.weak		__nv_reservedSMEM_offset_0_alias
	.size		__nv_reservedSMEM_offset_0_alias, 0, 64
	.other		__nv_reservedSMEM_offset_0_alias,@"STO_CUDA_RESERVED_SHARED STV_DEFAULT"
__nv_reservedSMEM_offset_0_alias:
	.zero		0
	.zero		64


//--------------------- .nv.constant0._Z15printDimsKernelv --------------------------
	.section	.nv.constant0._Z15printDimsKernelv,"a",@progbits
	.sectionflags	@""
	.align	4
.nv.constant0._Z15printDimsKernelv:
	.zero		896


//--------------------- SYMBOLS --------------------------

	.type		.nv.reservedSmem.offset0,@object
	.size		.nv.reservedSmem.offset0,0x4
	.type		vprintf,@function
